	.headerflags	@"EF_CUDA_TEXMODE_UNIFIED EF_CUDA_64BIT_ADDRESS EF_CUDA_ACCELERATORS EF_CUDA_SM90 EF_CUDA_VIRTUAL_SM(EF_CUDA_SM90)"
	.elftype	@"ET_EXEC"


//--------------------- .nv.info                  --------------------------
	.section	.nv.info,"",@"SHT_CUDA_INFO"
	.align	4


	//----- nvinfo : EIATTR_REGCOUNT
	.align		4
        /*0000*/ 	.byte	0x04, 0x2f
        /*0002*/ 	.short	(.L_3 - .L_2)
	.align		4
.L_2:
        /*0004*/ 	.word	index@(triton_poi_fused__native_batch_norm_legit_no_training_relu_36)
        /*0008*/ 	.word	0x00000022


	//----- nvinfo : EIATTR_MIN_STACK_SIZE
	.align		4
.L_3:
        /*000c*/ 	.byte	0x04, 0x12
        /*000e*/ 	.short	(.L_5 - .L_4)
	.align		4
.L_4:
        /*0010*/ 	.word	index@(triton_poi_fused__native_batch_norm_legit_no_training_relu_36)
        /*0014*/ 	.word	0x00000000


	//----- nvinfo : EIATTR_FRAME_SIZE
	.align		4
.L_5:
        /*0018*/ 	.byte	0x04, 0x11
        /*001a*/ 	.short	(.L_7 - .L_6)
	.align		4
.L_6:
        /*001c*/ 	.word	index@(triton_poi_fused__native_batch_norm_legit_no_training_relu_36)
        /*0020*/ 	.word	0x00000000


	//----- nvinfo : EIATTR_MIN_STACK_SIZE
	.align		4
.L_7:
        /*0024*/ 	.byte	0x04, 0x12
        /*0026*/ 	.short	(.L_9 - .L_8)
	.align		4
.L_8:
        /*0028*/ 	.word	index@(triton_poi_fused__native_batch_norm_legit_no_training_relu_36)
        /*002c*/ 	.word	0x00000000
.L_9:


//--------------------- .nv.info.triton_poi_fused__native_batch_norm_legit_no_training_relu_36 --------------------------
	.section	.nv.info.triton_poi_fused__native_batch_norm_legit_no_training_relu_36,"",@"SHT_CUDA_INFO"
	.sectionflags	@""
	.align	4


	//----- nvinfo : EIATTR_CUDA_API_VERSION
	.align		4
        /*0000*/ 	.byte	0x04, 0x37
        /*0002*/ 	.short	(.L_11 - .L_10)
.L_10:
        /*0004*/ 	.word	0x0000007c


	//----- nvinfo : EIATTR_KPARAM_INFO
	.align		4
.L_11:
        /*0008*/ 	.byte	0x04, 0x17
        /*000a*/ 	.short	(.L_13 - .L_12)
.L_12:
        /*000c*/ 	.word	0x00000000
        /*0010*/ 	.short	0x0007
        /*0012*/ 	.short	0x0034
        /*0014*/ 	.byte	0x00, 0xf0, 0x11, 0x00


	//----- nvinfo : EIATTR_KPARAM_INFO
	.align		4
.L_13:
        /*0018*/ 	.byte	0x04, 0x17
        /*001a*/ 	.short	(.L_15 - .L_14)
.L_14:
        /*001c*/ 	.word	0x00000000
        /*0020*/ 	.short	0x0006
        /*0022*/ 	.short	0x0030
        /*0024*/ 	.byte	0x00, 0xf0, 0x11, 0x00


	//----- nvinfo : EIATTR_KPARAM_INFO
	.align		4
.L_15:
        /*0028*/ 	.byte	0x04, 0x17
        /*002a*/ 	.short	(.L_17 - .L_16)
.L_16:
        /*002c*/ 	.word	0x00000000
        /*0030*/ 	.short	0x0005
        /*0032*/ 	.short	0x0028
        /*0034*/ 	.byte	0x00, 0xf4, 0x21, 0x00


	//----- nvinfo : EIATTR_KPARAM_INFO
	.align		4
.L_17:
        /*0038*/ 	.byte	0x04, 0x17
        /*003a*/ 	.short	(.L_19 - .L_18)
.L_18:
        /*003c*/ 	.word	0x00000000
        /*0040*/ 	.short	0x0004
        /*0042*/ 	.short	0x0020
        /*0044*/ 	.byte	0x00, 0xf4, 0x21, 0x00


	//----- nvinfo : EIATTR_KPARAM_INFO
	.align		4
.L_19:
        /*0048*/ 	.byte	0x04, 0x17
        /*004a*/ 	.short	(.L_21 - .L_20)
.L_20:
        /*004c*/ 	.word	0x00000000
        /*0050*/ 	.short	0x0003
        /*0052*/ 	.short	0x0018
        /*0054*/ 	.byte	0x00, 0xf4, 0x21, 0x00


	//----- nvinfo : EIATTR_KPARAM_INFO
	.align		4
.L_21:
        /*0058*/ 	.byte	0x04, 0x17
        /*005a*/ 	.short	(.L_23 - .L_22)
.L_22:
        /*005c*/ 	.word	0x00000000
        /*0060*/ 	.short	0x0002
        /*0062*/ 	.short	0x0010
        /*0064*/ 	.byte	0x00, 0xf4, 0x21, 0x00


	//----- nvinfo : EIATTR_KPARAM_INFO
	.align		4
.L_23:
        /*0068*/ 	.byte	0x04, 0x17
        /*006a*/ 	.short	(.L_25 - .L_24)
.L_24:
        /*006c*/ 	.word	0x00000000
        /*0070*/ 	.short	0x0001
        /*0072*/ 	.short	0x0008
        /*0074*/ 	.byte	0x00, 0xf4, 0x21, 0x00


	//----- nvinfo : EIATTR_KPARAM_INFO
	.align		4
.L_25:
        /*0078*/ 	.byte	0x04, 0x17
        /*007a*/ 	.short	(.L_27 - .L_26)
.L_26:
        /*007c*/ 	.word	0x00000000
        /*0080*/ 	.short	0x0000
        /*0082*/ 	.short	0x0000
        /*0084*/ 	.byte	0x00, 0xf4, 0x21, 0x00


	//----- nvinfo : EIATTR_SPARSE_MMA_MASK
	.align		4
.L_27:
        /*0088*/ 	.byte	0x03, 0x50
        /*008a*/ 	.short	0x0000


	//----- nvinfo : EIATTR_MAXREG_COUNT
	.align		4
        /*008c*/ 	.byte	0x03, 0x1b
        /*008e*/ 	.short	0x00ff


	//----- nvinfo : EIATTR_EXIT_INSTR_OFFSETS
	.align		4
        /*0090*/ 	.byte	0x04, 0x1c
        /*0092*/ 	.short	(.L_29 - .L_28)


	//   ....[0]....
.L_28:
        /*0094*/ 	.word	0x00001260


	//   ....[1]....
        /*0098*/ 	.word	0x00001330


	//----- nvinfo : EIATTR_REQNTID
	.align		4
.L_29:
        /*009c*/ 	.byte	0x04, 0x10
        /*009e*/ 	.short	(.L_31 - .L_30)
.L_30:
        /*00a0*/ 	.word	0x00000100
        /*00a4*/ 	.word	0x00000001
        /*00a8*/ 	.word	0x00000001


	//----- nvinfo : EIATTR_CBANK_PARAM_SIZE
	.align		4
.L_31:
        /*00ac*/ 	.byte	0x03, 0x19
        /*00ae*/ 	.short	0x0038


	//----- nvinfo : EIATTR_PARAM_CBANK
	.align		4
        /*00b0*/ 	.byte	0x04, 0x0a
        /*00b2*/ 	.short	(.L_33 - .L_32)
	.align		4
.L_32:
        /*00b4*/ 	.word	index@(.nv.constant0.triton_poi_fused__native_batch_norm_legit_no_training_relu_36)
        /*00b8*/ 	.short	0x0210
        /*00ba*/ 	.short	0x0038


	//----- nvinfo : EIATTR_SW_WAR
	.align		4
.L_33:
        /*00bc*/ 	.byte	0x04, 0x36
        /*00be*/ 	.short	(.L_35 - .L_34)
.L_34:
        /*00c0*/ 	.word	0x00000008
.L_35:


//--------------------- .nv.callgraph             --------------------------
	.section	.nv.callgraph,"",@"SHT_CUDA_CALLGRAPH"
	.align	4
	.sectionentsize	8
	.align		4
        /*0000*/ 	.word	0x00000000
	.align		4
        /*0004*/ 	.word	0xffffffff
	.align		4
        /*0008*/ 	.word	0x00000000
	.align		4
        /*000c*/ 	.word	0xfffffffe
	.align		4
        /*0010*/ 	.word	0x00000000
	.align		4
        /*0014*/ 	.word	0xfffffffd
	.align		4
        /*0018*/ 	.word	0x00000000
	.align		4
        /*001c*/ 	.word	0xfffffffc


//--------------------- .nv.constant4             --------------------------
	.section	.nv.constant4,"a",@progbits
	.align	8
	.align		8
.nv.constant4:
        /*0000*/ 	.dword	_$_str
	.align		8
        /*0008*/ 	.dword	_$_str_$_2


//--------------------- .text.triton_poi_fused__native_batch_norm_legit_no_training_relu_36 --------------------------
	.section	.text.triton_poi_fused__native_batch_norm_legit_no_training_relu_36,"ax",@progbits
	.sectionflags	@"SHF_BARRIERS=1"
	.align	128
        .global         triton_poi_fused__native_batch_norm_legit_no_training_relu_36
        .type           triton_poi_fused__native_batch_norm_legit_no_training_relu_36,@function
        .size           triton_poi_fused__native_batch_norm_legit_no_training_relu_36,(.L_x_1 - triton_poi_fused__native_batch_norm_legit_no_training_relu_36)
        .other          triton_poi_fused__native_batch_norm_legit_no_training_relu_36,@"STO_CUDA_ENTRY STV_DEFAULT"
triton_poi_fused__native_batch_norm_legit_no_training_relu_36:
.text.triton_poi_fused__native_batch_norm_legit_no_training_relu_36:
[----:B------:R-:W0:Y:S01]  /*0000*/  LDC R1, c[0x0][0x28] ;  /* 0x00000a00ff017b82 */ /* 0x000e220000000800 */
[----:B------:R-:W1:Y:S07]  /*0010*/  S2R R3, SR_CTAID.Y ;  /* 0x0000000000037919 */ /* 0x000e6e0000002600 */
[----:B------:R-:W2:Y:S01]  /*0020*/  LDC.64 R30, c[0x0][0x210] ;  /* 0x00008400ff1e7b82 */ /* 0x000ea20000000a00 */
[----:B------:R-:W-:Y:S02]  /*0030*/  CS2R R6, SRZ ;  /* 0x0000000000067805 */ /* 0x000fe4000001ff00 */
[----:B------:R-:W-:Y:S01]  /*0040*/  CS2R R8, SRZ ;  /* 0x0000000000087805 */ /* 0x000fe2000001ff00 */
[----:B------:R-:W3:Y:S01]  /*0050*/  S2R R14, SR_TID.X ;  /* 0x00000000000e7919 */ /* 0x000ee20000002100 */
[----:B------:R-:W-:Y:S01]  /*0060*/  CS2R R10, SRZ ;  /* 0x00000000000a7805 */ /* 0x000fe2000001ff00 */
[----:B------:R-:W-:Y:S01]  /*0070*/  ULDC.64 UR6, c[0x0][0x208] ;  /* 0x0000820000067ab9 */ /* 0x000fe20000000a00 */
[----:B------:R-:W4:Y:S01]  /*0080*/  S2R R21, SR_CTAID.X ;  /* 0x0000000000157919 */ /* 0x000f220000002500 */
[----:B------:R-:W5:Y:S01]  /*0090*/  LDC.64 R28, c[0x0][0x218] ;  /* 0x00008600ff1c7b82 */ /* 0x000f620000000a00 */
[----:B-1----:R-:W-:-:S02]  /*00a0*/  IMAD.SHL.U32 R3, R3, 0x10, RZ ;  /* 0x0000001003037824 */ /* 0x002fc400078e00ff */
[----:B---3--:R-:W-:Y:S01]  /*00b0*/  IMAD.SHL.U32 R0, R14, 0x4, RZ ;  /* 0x000000040e007824 */ /* 0x008fe200078e00ff */
[----:B------:R-:W-:-:S04]  /*00c0*/  SHF.R.U32.HI R24, RZ, 0x2, R14 ;  /* 0x00000002ff187819 */ /* 0x000fc8000001160e */
[----:B------:R-:W-:Y:S02]  /*00d0*/  LOP3.LUT R2, R3, 0xc, R0, 0xf8, !PT ;  /* 0x0000000c03027812 */ /* 0x000fe400078ef800 */
[----:B------:R-:W-:Y:S02]  /*00e0*/  SGXT.U32 R24, R24, 0x6 ;  /* 0x000000061818781a */ /* 0x000fe40000000000 */
[C---:B------:R-:W-:Y:S01]  /*00f0*/  ISETP.GE.AND P0, PT, R2.reuse, 0x600, PT ;  /* 0x000006000200780c */ /* 0x040fe20003f06270 */
[----:B------:R-:W-:Y:S01]  /*0100*/  IMAD.HI R4, R2, 0x2aaaaaab, RZ ;  /* 0x2aaaaaab02047827 */ /* 0x000fe200078e02ff */
[----:B----4-:R-:W-:-:S04]  /*0110*/  PRMT R12, R24, 0x6540, R21 ;  /* 0x00006540180c7816 */ /* 0x010fc80000000015 */
[----:B------:R-:W-:Y:S02]  /*0120*/  SHF.R.U32.HI R5, RZ, 0x1f, R4 ;  /* 0x0000001fff057819 */ /* 0x000fe40000011604 */
[----:B------:R-:W-:Y:S02]  /*0130*/  LOP3.LUT R13, R12, 0x80, RZ, 0xfc, !PT ;  /* 0x000000800c0d7812 */ /* 0x000fe400078efcff */
[----:B------:R-:W-:Y:S02]  /*0140*/  LEA.HI.SX32 R5, R4, R5, 0x1a ;  /* 0x0000000504057211 */ /* 0x000fe400078fd2ff */
[C---:B------:R-:W-:Y:S02]  /*0150*/  LOP3.LUT R4, R12.reuse, 0x40, RZ, 0xfc, !PT ;  /* 0x000000400c047812 */ /* 0x040fe400078efcff */
[----:B------:R-:W-:Y:S01]  /*0160*/  ISETP.LT.AND P1, PT, R12, 0x384, !P0 ;  /* 0x000003840c00780c */ /* 0x000fe20004721270 */
[----:B------:R-:W-:Y:S01]  /*0170*/  IMAD R2, R5, -0x180, R2 ;  /* 0xfffffe8005027824 */ /* 0x000fe200078e0202 */
[----:B------:R-:W-:-:S02]  /*0180*/  ISETP.LT.AND P2, PT, R4, 0x384, !P0 ;  /* 0x000003840400780c */ /* 0x000fc40004741270 */
[----:B------:R-:W-:Y:S01]  /*0190*/  ISETP.LT.AND P3, PT, R13, 0x384, !P0 ;  /* 0x000003840d00780c */ /* 0x000fe20004761270 */
[----:B------:R-:W-:Y:S01]  /*01a0*/  IMAD R23, R5, 0x54600, R2 ;  /* 0x0005460005177824 */ /* 0x000fe200078e0202 */
[----:B------:R-:W-:Y:S02]  /*01b0*/  SHF.R.U32.HI R20, RZ, 0x6, R14 ;  /* 0x00000006ff147819 */ /* 0x000fe4000001160e */
[----:B------:R-:W-:Y:S01]  /*01c0*/  CS2R R4, SRZ ;  /* 0x0000000000047805 */ /* 0x000fe2000001ff00 */
[C---:B------:R-:W-:Y:S01]  /*01d0*/  IMAD R23, R12.reuse, 0x180, R23 ;  /* 0x000001800c177824 */ /* 0x040fe200078e0217 */
[----:B------:R-:W-:-:S03]  /*01e0*/  LOP3.LUT R12, R12, 0xc0, RZ, 0xfc, !PT ;  /* 0x000000c00c0c7812 */ /* 0x000fc600078efcff */
[C---:B------:R-:W-:Y:S01]  /*01f0*/  VIADD R19, R23.reuse, 0x6000 ;  /* 0x0000600017137836 */ /* 0x040fe20000000000 */
[----:B------:R-:W-:Y:S01]  /*0200*/  ISETP.LT.AND P4, PT, R12, 0x384, !P0 ;  /* 0x000003840c00780c */ /* 0x000fe20004781270 */
[C---:B------:R-:W-:Y:S01]  /*0210*/  VIADD R25, R23.reuse, 0xc000 ;  /* 0x0000c00017197836 */ /* 0x040fe20000000000 */
[----:B------:R-:W-:Y:S01]  /*0220*/  CS2R R12, SRZ ;  /* 0x00000000000c7805 */ /* 0x000fe2000001ff00 */
[C-C-:B--2---:R-:W-:Y:S01]  /*0230*/  IMAD.WIDE R16, R23.reuse, 0x4, R30.reuse ;  /* 0x0000000417107825 */ /* 0x144fe200078e021e */
[----:B------:R-:W-:Y:S02]  /*0240*/  CS2R R14, SRZ ;  /* 0x00000000000e7805 */ /* 0x000fe4000001ff00 */
[----:B------:R-:W-:Y:S01]  /*0250*/  SGXT.U32 R20, R20, 0x2 ;  /* 0x000000021414781a */ /* 0x000fe20000000000 */
[----:B------:R-:W-:Y:S01]  /*0260*/  VIADD R27, R23, 0x12000 ;  /* 0x00012000171b7836 */ /* 0x000fe20000000000 */
[----:B------:R-:W-:Y:S01]  /*0270*/  LOP3.LUT R0, R0, 0xfc, RZ, 0xc0, !PT ;  /* 0x000000fc00007812 */ /* 0x000fe200078ec0ff */
[--C-:B------:R-:W-:Y:S01]  /*0280*/  IMAD.WIDE R18, R19, 0x4, R30.reuse ;  /* 0x0000000413127825 */ /* 0x100fe200078e021e */
[----:B------:R1:W2:Y:S03]  /*0290*/  @P1 LDG.E.EL.128 R4, desc[UR6][R16.64] ;  /* 0x0000000610041981 */ /* 0x0002a6000c2e1d00 */
[----:B------:R-:W-:Y:S01]  /*02a0*/  IMAD.WIDE R22, R25, 0x4, R30 ;  /* 0x0000000419167825 */ /* 0x000fe200078e021e */
[----:B------:R3:W4:Y:S01]  /*02b0*/  @P2 LDG.E.EL.128 R8, desc[UR6][R18.64] ;  /* 0x0000000612082981 */ /* 0x000722000c2e1d00 */
[----:B------:R-:W-:-:S02]  /*02c0*/  LOP3.LUT R3, R20, R3, RZ, 0xfc, !PT ;  /* 0x0000000314037212 */ /* 0x000fc400078efcff */
[----:B------:R-:W-:Y:S01]  /*02d0*/  PRMT R0, R0, 0x6540, R21 ;  /* 0x0000654000007816 */ /* 0x000fe20000000015 */
[----:B------:R5:W2:Y:S01]  /*02e0*/  @P3 LDG.E.EL.128 R12, desc[UR6][R22.64] ;  /* 0x00000006160c3981 */ /* 0x000aa2000c2e1d00 */
[----:B------:R-:W-:Y:S02]  /*02f0*/  CS2R R20, SRZ ;  /* 0x0000000000147805 */ /* 0x000fe4000001ff00 */
[----:B-1----:R-:W-:Y:S01]  /*0300*/  CS2R R16, SRZ ;  /* 0x0000000000107805 */ /* 0x002fe2000001ff00 */
[----:B------:R-:W-:Y:S02]  /*0310*/  IMAD.WIDE R30, R27, 0x4, R30 ;  /* 0x000000041b1e7825 */ /* 0x000fe400078e021e */
[----:B------:R-:W1:Y:S01]  /*0320*/  LDC.64 R26, c[0x0][0x220] ;  /* 0x00008800ff1a7b82 */ /* 0x000e620000000a00 */
[----:B---3--:R-:W-:Y:S01]  /*0330*/  CS2R R18, SRZ ;  /* 0x0000000000127805 */ /* 0x008fe2000001ff00 */
[----:B-----5:R-:W-:Y:S01]  /*0340*/  IMAD.WIDE R28, R2, 0x4, R28 ;  /* 0x00000004021c7825 */ /* 0x020fe200078e021c */
[----:B0-----:R-:W-:-:S04]  /*0350*/  CS2R R22, SRZ ;  /* 0x0000000000167805 */ /* 0x001fc8000001ff00 */
[----:B------:R-:W3:Y:S04]  /*0360*/  @P4 LDG.E.EL.128 R16, desc[UR6][R30.64] ;  /* 0x000000061e104981 */ /* 0x000ee8000c2e1d00 */
[----:B------:R-:W2:Y:S01]  /*0370*/  @!P0 LDG.E.EL.128 R20, desc[UR6][R28.64] ;  /* 0x000000061c148981 */ /* 0x000ea2000c2e1d00 */
[----:B-1----:R-:W-:-:S04]  /*0380*/  IMAD.WIDE R26, R2, 0x4, R26 ;  /* 0x00000004021a7825 */ /* 0x002fc800078e021a */
[C---:B--2---:R-:W-:Y:S01]  /*0390*/  FADD R4, -R20.reuse, R4 ;  /* 0x0000000414047221 */ /* 0x044fe20000000100 */
[C---:B----4-:R-:W-:Y:S01]  /*03a0*/  FADD R25, -R20.reuse, R8 ;  /* 0x0000000814197221 */ /* 0x050fe20000000100 */
[C---:B------:R-:W-:Y:S01]  /*03b0*/  FADD R12, -R20.reuse, R12 ;  /* 0x0000000c140c7221 */ /* 0x040fe20000000100 */
[----:B---3--:R-:W-:Y:S01]  /*03c0*/  FADD R16, -R20, R16 ;  /* 0x0000001014107221 */ /* 0x008fe20000000100 */
[C---:B------:R-:W-:Y:S01]  /*03d0*/  FADD R5, -R21.reuse, R5 ;  /* 0x0000000515057221 */ /* 0x040fe20000000100 */
[C---:B------:R-:W-:Y:S01]  /*03e0*/  FADD R20, -R21.reuse, R9 ;  /* 0x0000000915147221 */ /* 0x040fe20000000100 */
[C---:B------:R-:W-:Y:S01]  /*03f0*/  FADD R13, -R21.reuse, R13 ;  /* 0x0000000d150d7221 */ /* 0x040fe20000000100 */
[----:B------:R-:W-:Y:S01]  /*0400*/  FADD R17, -R21, R17 ;  /* 0x0000001115117221 */ /* 0x000fe20000000100 */
[C---:B------:R-:W-:Y:S01]  /*0410*/  FADD R6, -R22.reuse, R6 ;  /* 0x0000000616067221 */ /* 0x040fe20000000100 */
[C---:B------:R-:W-:Y:S01]  /*0420*/  FADD R21, -R22.reuse, R10 ;  /* 0x0000000a16157221 */ /* 0x040fe20000000100 */
[C---:B------:R-:W-:Y:S01]  /*0430*/  FADD R14, -R22.reuse, R14 ;  /* 0x0000000e160e7221 */ /* 0x040fe20000000100 */
[----:B------:R-:W-:Y:S01]  /*0440*/  FADD R18, -R22, R18 ;  /* 0x0000001216127221 */ /* 0x000fe20000000100 */
[----:B------:R-:W-:Y:S01]  /*0450*/  FADD R22, -R23, R11 ;  /* 0x0000000b17167221 */ /* 0x000fe20000000100 */
[----:B------:R-:W-:-:S02]  /*0460*/  CS2R R8, SRZ ;  /* 0x0000000000087805 */ /* 0x000fc4000001ff00 */
[----:B------:R-:W-:-:S06]  /*0470*/  CS2R R10, SRZ ;  /* 0x00000000000a7805 */ /* 0x000fcc000001ff00 */
[----:B------:R-:W2:Y:S01]  /*0480*/  @!P0 LDG.E.EL.128 R8, desc[UR6][R26.64] ;  /* 0x000000061a088981 */ /* 0x000ea2000c2e1d00 */
[C---:B------:R-:W-:Y:S01]  /*0490*/  FADD R7, -R23.reuse, R7 ;  /* 0x0000000717077221 */ /* 0x040fe20000000100 */
[C---:B------:R-:W-:Y:S01]  /*04a0*/  FADD R29, -R23.reuse, R15 ;  /* 0x0000000f171d7221 */ /* 0x040fe20000000100 */
[----:B------:R-:W-:Y:S01]  /*04b0*/  FADD R19, -R23, R19 ;  /* 0x0000001317137221 */ /* 0x000fe20000000100 */
[----:B--2---:R-:W-:Y:S01]  /*04c0*/  FADD R8, R8, 0.0010000000474974513054 ;  /* 0x3a83126f08087421 */ /* 0x004fe20000000000 */
[----:B------:R-:W-:-:S03]  /*04d0*/  FADD R23, R9, 0.0010000000474974513054 ;  /* 0x3a83126f09177421 */ /* 0x000fc60000000000 */
[----:B------:R-:W0:Y:S01]  /*04e0*/  MUFU.SQRT R15, R8 ;  /* 0x00000008000f7308 */ /* 0x000e220000002000 */
[----:B------:R-:W-:-:S07]  /*04f0*/  FADD R11, R11, 0.0010000000474974513054 ;  /* 0x3a83126f0b0b7421 */ /* 0x000fce0000000000 */
[----:B------:R-:W1:Y:S01]  /*0500*/  MUFU.SQRT R23, R23 ;  /* 0x0000001700177308 */ /* 0x000e620000002000 */
[----:B------:R-:W-:Y:S01]  /*0510*/  FADD R10, R10, 0.0010000000474974513054 ;  /* 0x3a83126f0a0a7421 */ /* 0x000fe20000000000 */
[----:B0-----:R-:W-:-:S06]  /*0520*/  FSETP.GT.AND P6, PT, R15, 8.50705917302346158658e+37, PT ;  /* 0x7e8000000f00780b */ /* 0x001fcc0003fc4000 */
[----:B------:R-:W0:Y:S01]  /*0530*/  MUFU.SQRT R11, R11 ;  /* 0x0000000b000b7308 */ /* 0x000e220000002000 */
[----:B------:R-:W-:Y:S01]  /*0540*/  FSETP.GEU.AND P1, PT, R15, 1.175494350822287508e-38, PT ;  /* 0x008000000f00780b */ /* 0x000fe20003f2e000 */
[----:B------:R-:W-:-:S06]  /*0550*/  IMAD.MOV.U32 R8, RZ, RZ, 0x3e800000 ;  /* 0x3e800000ff087424 */ /* 0x000fcc00078e00ff */
[----:B------:R-:W2:Y:S01]  /*0560*/  MUFU.SQRT R9, R10 ;  /* 0x0000000a00097308 */ /* 0x000ea20000002000 */
[C---:B-1----:R-:W-:Y:S02]  /*0570*/  FSETP.GT.AND P2, PT, R23.reuse, 8.50705917302346158658e+37, PT ;  /* 0x7e8000001700780b */ /* 0x042fe40003f44000 */
[----:B------:R-:W-:Y:S01]  /*0580*/  FSETP.GEU.AND P3, PT, R23, 1.175494350822287508e-38, PT ;  /* 0x008000001700780b */ /* 0x000fe20003f6e000 */
[----:B------:R-:W-:Y:S01]  /*0590*/  @P6 FMUL R15, R15, 0.25 ;  /* 0x3e8000000f0f6820 */ /* 0x000fe20000400000 */
[----:B------:R-:W-:Y:S02]  /*05a0*/  FSEL R27, R8, 1, P6 ;  /* 0x3f800000081b7808 */ /* 0x000fe40003000000 */
[----:B0-----:R-:W-:Y:S01]  /*05b0*/  FSETP.GT.AND P6, PT, R11, 8.50705917302346158658e+37, PT ;  /* 0x7e8000000b00780b */ /* 0x001fe20003fc4000 */
[----:B------:R-:W-:Y:S02]  /*05c0*/  @!P1 FMUL R15, R15, 16777216 ;  /* 0x4b8000000f0f9820 */ /* 0x000fe40000400000 */
[----:B------:R-:W-:Y:S01]  /*05d0*/  @!P1 FMUL R27, R27, 16777216 ;  /* 0x4b8000001b1b9820 */ /* 0x000fe20000400000 */
[----:B------:R-:W-:-:S03]  /*05e0*/  FSETP.GEU.AND P1, PT, R11, 1.175494350822287508e-38, PT ;  /* 0x008000000b00780b */ /* 0x000fc60003f2e000 */
[----:B------:R-:W-:Y:S01]  /*05f0*/  @P2 FMUL R23, R23, 0.25 ;  /* 0x3e80000017172820 */ /* 0x000fe20000400000 */
[C---:B--2---:R-:W-:Y:S01]  /*0600*/  FSETP.GT.AND P4, PT, R9.reuse, 8.50705917302346158658e+37, PT ;  /* 0x7e8000000900780b */ /* 0x044fe20003f84000 */
[----:B------:R-:W0:Y:S01]  /*0610*/  MUFU.RCP R28, R15 ;  /* 0x0000000f001c7308 */ /* 0x000e220000001000 */
[----:B------:R-:W-:Y:S01]  /*0620*/  FSETP.GEU.AND P5, PT, R9, 1.175494350822287508e-38, PT ;  /* 0x008000000900780b */ /* 0x000fe20003fae000 */
[----:B------:R-:W-:Y:S02]  /*0630*/  @!P3 FMUL R23, R23, 16777216 ;  /* 0x4b8000001717b820 */ /* 0x000fe40000400000 */
[----:B------:R-:W-:-:S04]  /*0640*/  @P6 FMUL R11, R11, 0.25 ;  /* 0x3e8000000b0b6820 */ /* 0x000fc80000400000 */
[----:B------:R-:W1:Y:S01]  /*0650*/  MUFU.RCP R23, R23 ;  /* 0x0000001700177308 */ /* 0x000e620000001000 */
[----:B------:R-:W-:-:S03]  /*0660*/  @!P1 FMUL R11, R11, 16777216 ;  /* 0x4b8000000b0b9820 */ /* 0x000fc60000400000 */
[----:B------:R-:W-:Y:S01]  /*0670*/  @P4 FMUL R9, R9, 0.25 ;  /* 0x3e80000009094820 */ /* 0x000fe20000400000 */
[----:B------:R-:W-:-:S03]  /*0680*/  FSEL R10, R8, 1, P2 ;  /* 0x3f800000080a7808 */ /* 0x000fc60001000000 */
[----:B------:R-:W-:Y:S01]  /*0690*/  @!P5 FMUL R9, R9, 16777216 ;  /* 0x4b8000000909d820 */ /* 0x000fe20000400000 */
[----:B0-----:R-:W-:Y:S01]  /*06a0*/  FMUL R28, R28, R27 ;  /* 0x0000001b1c1c7220 */ /* 0x001fe20000400000 */
[----:B------:R-:W-:Y:S01]  /*06b0*/  @!P3 FMUL R10, R10, 16777216 ;  /* 0x4b8000000a0ab820 */ /* 0x000fe20000400000 */
[----:B------:R-:W0:Y:S01]  /*06c0*/  LDC.64 R26, c[0x0][0x228] ;  /* 0x00008a00ff1a7b82 */ /* 0x000e220000000a00 */
[----:B------:R-:W2:Y:S02]  /*06d0*/  MUFU.RCP R11, R11 ;  /* 0x0000000b000b7308 */ /* 0x000ea40000001000 */
[----:B-1----:R-:W-:Y:S01]  /*06e0*/  FMUL R15, R23, R10 ;  /* 0x0000000a170f7220 */ /* 0x002fe20000400000 */
[----:B------:R-:W-:-:S05]  /*06f0*/  FSEL R10, R8, 1, P4 ;  /* 0x3f800000080a7808 */ /* 0x000fca0002000000 */
[----:B------:R-:W1:Y:S01]  /*0700*/  MUFU.RCP R9, R9 ;  /* 0x0000000900097308 */ /* 0x000e620000001000 */
[----:B------:R-:W-:Y:S01]  /*0710*/  FSEL R8, R8, 1, P6 ;  /* 0x3f80000008087808 */ /* 0x000fe20003000000 */
[----:B------:R-:W-:-:S04]  /*0720*/  @!P5 FMUL R10, R10, 16777216 ;  /* 0x4b8000000a0ad820 */ /* 0x000fc80000400000 */
[----:B------:R-:W-:-:S04]  /*0730*/  @!P1 FMUL R8, R8, 16777216 ;  /* 0x4b80000008089820 */ /* 0x000fc80000400000 */
[----:B--2---:R-:W-:Y:S01]  /*0740*/  FMUL R30, R11, R8 ;  /* 0x000000080b1e7220 */ /* 0x004fe20000400000 */
[C---:B------:R-:W-:Y:S01]  /*0750*/  FMUL R16, R28.reuse, R16 ;  /* 0x000000101c107220 */ /* 0x040fe20000400000 */
[----:B------:R-:W-:Y:S01]  /*0760*/  FMUL R25, R28, R25 ;  /* 0x000000191c197220 */ /* 0x000fe20000400000 */
[----:B-1----:R-:W-:Y:S01]  /*0770*/  FMUL R23, R9, R10 ;  /* 0x0000000a09177220 */ /* 0x002fe20000400000 */
[C---:B------:R-:W-:Y:S01]  /*0780*/  FMUL R9, R30.reuse, R19 ;  /* 0x000000131e097220 */ /* 0x040fe20000400000 */
[C---:B------:R-:W-:Y:S01]  /*0790*/  FMUL R10, R30.reuse, R29 ;  /* 0x0000001d1e0a7220 */ /* 0x040fe20000400000 */
[C---:B------:R-:W-:Y:S01]  /*07a0*/  FMUL R8, R30.reuse, R22 ;  /* 0x000000161e087220 */ /* 0x040fe20000400000 */
[----:B------:R-:W-:Y:S01]  /*07b0*/  FMUL R11, R30, R7 ;  /* 0x000000071e0b7220 */ /* 0x000fe20000400000 */
[C---:B------:R-:W-:Y:S01]  /*07c0*/  FMUL R30, R28.reuse, R12 ;  /* 0x0000000c1c1e7220 */ /* 0x040fe20000400000 */
[----:B------:R-:W-:Y:S01]  /*07d0*/  FMUL R22, R23, R6 ;  /* 0x0000000617167220 */ /* 0x000fe20000400000 */
[----:B------:R-:W-:Y:S01]  /*07e0*/  FMUL R29, R15, R5 ;  /* 0x000000050f1d7220 */ /* 0x000fe20000400000 */
[----:B------:R-:W-:Y:S01]  /*07f0*/  FMUL R28, R28, R4 ;  /* 0x000000041c1c7220 */ /* 0x000fe20000400000 */
[----:B------:R-:W-:-:S02]  /*0800*/  CS2R R4, SRZ ;  /* 0x0000000000047805 */ /* 0x000fc4000001ff00 */
[----:B------:R-:W-:Y:S01]  /*0810*/  CS2R R6, SRZ ;  /* 0x0000000000067805 */ /* 0x000fe2000001ff00 */
[----:B0-----:R-:W-:-:S05]  /*0820*/  IMAD.WIDE R26, R2, 0x4, R26 ;  /* 0x00000004021a7825 */ /* 0x001fca00078e021a */
[----:B------:R0:W2:Y:S02]  /*0830*/  @!P0 LDG.E.EL.128 R4, desc[UR6][R26.64] ;  /* 0x000000061a048981 */ /* 0x0000a4000c2e1d00 */
[----:B0-----:R-:W0:Y:S01]  /*0840*/  LDC.64 R26, c[0x0][0x230] ;  /* 0x00008c00ff1a7b82 */ /* 0x001e220000000a00 */
[C---:B------:R-:W-:Y:S01]  /*0850*/  FMUL R18, R23.reuse, R18 ;  /* 0x0000001217127220 */ /* 0x040fe20000400000 */
[C---:B------:R-:W-:Y:S01]  /*0860*/  FMUL R19, R23.reuse, R14 ;  /* 0x0000000e17137220 */ /* 0x040fe20000400000 */
[----:B------:R-:W-:Y:S01]  /*0870*/  FMUL R21, R23, R21 ;  /* 0x0000001517157220 */ /* 0x000fe20000400000 */
[C---:B------:R-:W-:Y:S01]  /*0880*/  FMUL R17, R15.reuse, R17 ;  /* 0x000000110f117220 */ /* 0x040fe20000400000 */
[C---:B------:R-:W-:Y:S01]  /*0890*/  FMUL R23, R15.reuse, R13 ;  /* 0x0000000d0f177220 */ /* 0x040fe20000400000 */
[----:B------:R-:W-:Y:S01]  /*08a0*/  FMUL R20, R15, R20 ;  /* 0x000000140f147220 */ /* 0x000fe20000400000 */
[----:B------:R-:W-:Y:S02]  /*08b0*/  CS2R R12, SRZ ;  /* 0x00000000000c7805 */ /* 0x000fe4000001ff00 */
[----:B------:R-:W-:Y:S01]  /*08c0*/  CS2R R14, SRZ ;  /* 0x00000000000e7805 */ /* 0x000fe2000001ff00 */
[----:B0-----:R-:W-:-:S05]  /*08d0*/  IMAD.WIDE R26, R2, 0x4, R26 ;  /* 0x00000004021a7825 */ /* 0x001fca00078e021a */
[----:B------:R-:W2:Y:S01]  /*08e0*/  @!P0 LDG.E.EL.128 R12, desc[UR6][R26.64] ;  /* 0x000000061a0c8981 */ /* 0x000ea2000c2e1d00 */
[----:B------:R-:W0:Y:S01]  /*08f0*/  S2R R2, SR_TID.X ;  /* 0x0000000000027919 */ /* 0x000e220000002100 */
[----:B------:R-:W1:Y:S01]  /*0900*/  S2UR UR5, SR_CgaCtaId ;  /* 0x00000000000579c3 */ /* 0x000e620000008800 */
[----:B------:R-:W-:Y:S02]  /*0910*/  UMOV UR4, 0x400 ;  /* 0x0000040000047882 */ /* 0x000fe40000000000 */
[----:B-1----:R-:W-:Y:S01]  /*0920*/  UPRMT UR4, UR5, 0x654, UR4 ;  /* 0x0000065405047896 */ /* 0x002fe20008000004 */
[-CC-:B--2---:R-:W-:Y:S01]  /*0930*/  FFMA R29, R29, R5.reuse, R13.reuse ;  /* 0x000000051d1d7223 */ /* 0x184fe2000000000d */
[-CC-:B------:R-:W-:Y:S01]  /*0940*/  FFMA R20, R20, R5.reuse, R13.reuse ;  /* 0x0000000514147223 */ /* 0x180fe2000000000d */
[-CC-:B------:R-:W-:Y:S01]  /*0950*/  FFMA R23, R23, R5.reuse, R13.reuse ;  /* 0x0000000517177223 */ /* 0x180fe2000000000d */
[----:B------:R-:W-:Y:S01]  /*0960*/  FFMA R17, R17, R5, R13 ;  /* 0x0000000511117223 */ /* 0x000fe2000000000d */
[----:B0-----:R-:W-:-:S02]  /*0970*/  IMAD.SHL.U32 R5, R2, 0x400, RZ ;  /* 0x0000040002057824 */ /* 0x001fc400078e00ff */
[-CC-:B------:R-:W-:Y:S01]  /*0980*/  FFMA R28, R28, R4.reuse, R12.reuse ;  /* 0x000000041c1c7223 */ /* 0x180fe2000000000c */
[-CC-:B------:R-:W-:Y:S02]  /*0990*/  FFMA R25, R25, R4.reuse, R12.reuse ;  /* 0x0000000419197223 */ /* 0x180fe4000000000c */
[----:B------:R-:W-:Y:S01]  /*09a0*/  LOP3.LUT R5, R5, 0xc00, RZ, 0xc0, !PT ;  /* 0x00000c0005057812 */ /* 0x000fe200078ec0ff */
[-CC-:B------:R-:W-:Y:S01]  /*09b0*/  FFMA R30, R30, R4.reuse, R12.reuse ;  /* 0x000000041e1e7223 */ /* 0x180fe2000000000c */
[----:B------:R-:W-:Y:S02]  /*09c0*/  FFMA R16, R16, R4, R12 ;  /* 0x0000000410107223 */ /* 0x000fe4000000000c */
[C---:B------:R-:W-:Y:S01]  /*09d0*/  LOP3.LUT R4, R5.reuse, 0x100, RZ, 0xfc, !PT ;  /* 0x0000010005047812 */ /* 0x040fe200078efcff */
[-CC-:B------:R-:W-:Y:S01]  /*09e0*/  FFMA R22, R22, R6.reuse, R14.reuse ;  /* 0x0000000616167223 */ /* 0x180fe2000000000e */
[----:B------:R-:W-:Y:S01]  /*09f0*/  LOP3.LUT R12, R5, 0x200, RZ, 0xfc, !PT ;  /* 0x00000200050c7812 */ /* 0x000fe200078efcff */
[-CC-:B------:R-:W-:Y:S01]  /*0a00*/  FFMA R21, R21, R6.reuse, R14.reuse ;  /* 0x0000000615157223 */ /* 0x180fe2000000000e */
[-CC-:B------:R-:W-:Y:S01]  /*0a10*/  FFMA R19, R19, R6.reuse, R14.reuse ;  /* 0x0000000613137223 */ /* 0x180fe2000000000e */
[----:B------:R-:W-:Y:S01]  /*0a20*/  FFMA R18, R18, R6, R14 ;  /* 0x0000000612127223 */ /* 0x000fe2000000000e */
[-CC-:B------:R-:W-:Y:S01]  /*0a30*/  FFMA R11, R11, R7.reuse, R15.reuse ;  /* 0x000000070b0b7223 */ /* 0x180fe2000000000f */
[-CC-:B------:R-:W-:Y:S01]  /*0a40*/  FFMA R8, R8, R7.reuse, R15.reuse ;  /* 0x0000000708087223 */ /* 0x180fe2000000000f */
[-CC-:B------:R-:W-:Y:S01]  /*0a50*/  FFMA R10, R10, R7.reuse, R15.reuse ;  /* 0x000000070a0a7223 */ /* 0x180fe2000000000f */
[----:B------:R-:W-:Y:S01]  /*0a60*/  FFMA R9, R9, R7, R15 ;  /* 0x0000000709097223 */ /* 0x000fe2000000000f */
[----:B------:R-:W-:-:S02]  /*0a70*/  LOP3.LUT R7, R5, R24, RZ, 0xfc, !PT ;  /* 0x0000001805077212 */ /* 0x000fc400078efcff */
[C---:B------:R-:W-:Y:S02]  /*0a80*/  LEA.HI R6, R5.reuse, UR4, RZ, 0x1a ;  /* 0x0000000405067c11 */ /* 0x040fe4000f8fd0ff */
[----:B------:R-:W-:Y:S02]  /*0a90*/  LOP3.LUT R5, R5, 0x300, RZ, 0xfc, !PT ;  /* 0x0000030005057812 */ /* 0x000fe400078efcff */
[----:B------:R-:W-:Y:S02]  /*0aa0*/  LEA.HI R4, R4, UR4, RZ, 0x1a ;  /* 0x0000000404047c11 */ /* 0x000fe4000f8fd0ff */
[----:B------:R-:W-:Y:S02]  /*0ab0*/  LEA.HI R12, R12, UR4, RZ, 0x1a ;  /* 0x000000040c0c7c11 */ /* 0x000fe4000f8fd0ff */
[----:B------:R-:W-:Y:S02]  /*0ac0*/  FSETP.GEU.AND P0, PT, R29, RZ, PT ;  /* 0x000000ff1d00720b */ /* 0x000fe40003f0e000 */
[----:B------:R-:W-:Y:S01]  /*0ad0*/  LEA.HI R14, R5, UR4, RZ, 0x1a ;  /* 0x00000004050e7c11 */ /* 0x000fe2000f8fd0ff */
[C---:B------:R-:W-:Y:S01]  /*0ae0*/  IMAD R5, R7.reuse, 0x4, R4 ;  /* 0x0000000407057824 */ /* 0x040fe200078e0204 */
[----:B------:R-:W-:Y:S01]  /*0af0*/  FSETP.GEU.AND P1, PT, R22, RZ, PT ;  /* 0x000000ff1600720b */ /* 0x000fe20003f2e000 */
[----:B------:R-:W-:Y:S01]  /*0b00*/  IMAD R4, R7, 0x4, R12 ;  /* 0x0000000407047824 */ /* 0x000fe200078e020c */
[----:B------:R-:W-:-:S02]  /*0b10*/  FSEL R12, R29, RZ, P0 ;  /* 0x000000ff1d0c7208 */ /* 0x000fc40000000000 */
[----:B------:R-:W-:Y:S01]  /*0b20*/  FSETP.GEU.AND P0, PT, R11, RZ, PT ;  /* 0x000000ff0b00720b */ /* 0x000fe20003f0e000 */
[C---:B------:R-:W-:Y:S01]  /*0b30*/  IMAD R6, R7.reuse, 0x4, R6 ;  /* 0x0000000407067824 */ /* 0x040fe200078e0206 */
[----:B------:R-:W-:Y:S01]  /*0b40*/  FSEL R15, R22, RZ, P1 ;  /* 0x000000ff160f7208 */ /* 0x000fe20000800000 */
[----:B------:R-:W-:Y:S01]  /*0b50*/  IMAD R7, R7, 0x4, R14 ;  /* 0x0000000407077824 */ /* 0x000fe200078e020e */
[----:B------:R-:W-:Y:S02]  /*0b60*/  FSETP.GEU.AND P1, PT, R25, RZ, PT ;  /* 0x000000ff1900720b */ /* 0x000fe40003f2e000 */
[----:B------:R-:W-:Y:S02]  /*0b70*/  FSEL R14, R11, RZ, P0 ;  /* 0x000000ff0b0e7208 */ /* 0x000fe40000000000 */
[----:B------:R-:W-:Y:S02]  /*0b80*/  FSETP.GEU.AND P0, PT, R21, RZ, PT ;  /* 0x000000ff1500720b */ /* 0x000fe40003f0e000 */
[----:B------:R-:W-:-:S02]  /*0b90*/  FSETP.GEU.AND P2, PT, R28, RZ, PT ;  /* 0x000000ff1c00720b */ /* 0x000fc40003f4e000 */
[----:B------:R-:W-:Y:S02]  /*0ba0*/  FSEL R25, R25, RZ, P1 ;  /* 0x000000ff19197208 */ /* 0x000fe40000800000 */
[----:B------:R-:W-:Y:S02]  /*0bb0*/  FSETP.GEU.AND P1, PT, R8, RZ, PT ;  /* 0x000000ff0800720b */ /* 0x000fe40003f2e000 */
[----:B------:R-:W-:Y:S02]  /*0bc0*/  FSEL R21, R21, RZ, P0 ;  /* 0x000000ff15157208 */ /* 0x000fe40000000000 */
[----:B------:R-:W-:Y:S02]  /*0bd0*/  FSETP.GEU.AND P0, PT, R30, RZ, PT ;  /* 0x000000ff1e00720b */ /* 0x000fe40003f0e000 */
[----:B------:R-:W-:Y:S02]  /*0be0*/  FSEL R13, R28, RZ, P2 ;  /* 0x000000ff1c0d7208 */ /* 0x000fe40001000000 */
[----:B------:R-:W-:-:S02]  /*0bf0*/  FSETP.GEU.AND P2, PT, R20, RZ, PT ;  /* 0x000000ff1400720b */ /* 0x000fc40003f4e000 */
[----:B------:R-:W-:Y:S02]  /*0c00*/  FSEL R8, R8, RZ, P1 ;  /* 0x000000ff08087208 */ /* 0x000fe40000800000 */
[----:B------:R-:W-:Y:S02]  /*0c10*/  FSETP.GEU.AND P1, PT, R23, RZ, PT ;  /* 0x000000ff1700720b */ /* 0x000fe40003f2e000 */
[----:B------:R-:W-:Y:S01]  /*0c20*/  FSEL R11, R30, RZ, P0 ;  /* 0x000000ff1e0b7208 */ /* 0x000fe20000000000 */
[----:B------:R-:W-:Y:S01]  /*0c30*/  STS [R6], R13 ;  /* 0x0000000d06007388 */ /* 0x000fe20000000800 */
[----:B------:R-:W-:Y:S02]  /*0c40*/  FSETP.GEU.AND P0, PT, R10, RZ, PT ;  /* 0x000000ff0a00720b */ /* 0x000fe40003f0e000 */
[----:B------:R-:W-:Y:S01]  /*0c50*/  FSEL R20, R20, RZ, P2 ;  /* 0x000000ff14147208 */ /* 0x000fe20001000000 */
[----:B------:R0:W-:Y:S01]  /*0c60*/  STS [R5+0x400], R12 ;  /* 0x0004000c05007388 */ /* 0x0001e20000000800 */
[----:B------:R-:W-:-:S03]  /*0c70*/  FSEL R10, R10, RZ, P0 ;  /* 0x000000ff0a0a7208 */ /* 0x000fc60000000000 */
[----:B------:R-:W-:Y:S01]  /*0c80*/  STS [R4+0x800], R15 ;  /* 0x0008000f04007388 */ /* 0x000fe20000000800 */
[----:B------:R-:W-:Y:S02]  /*0c90*/  FSETP.GEU.AND P2, PT, R19, RZ, PT ;  /* 0x000000ff1300720b */ /* 0x000fe40003f4e000 */
[----:B------:R-:W-:Y:S01]  /*0ca0*/  FSETP.GEU.AND P0, PT, R17, RZ, PT ;  /* 0x000000ff1100720b */ /* 0x000fe20003f0e000 */
[----:B------:R1:W-:Y:S01]  /*0cb0*/  STS [R7+0xc00], R14 ;  /* 0x000c000e07007388 */ /* 0x0003e20000000800 */
[----:B0-----:R-:W-:Y:S02]  /*0cc0*/  FSEL R12, R23, RZ, P1 ;  /* 0x000000ff170c7208 */ /* 0x001fe40000800000 */
[----:B------:R-:W-:Y:S01]  /*0cd0*/  FSETP.GEU.AND P1, PT, R16, RZ, PT ;  /* 0x000000ff1000720b */ /* 0x000fe20003f2e000 */
[----:B------:R-:W-:Y:S01]  /*0ce0*/  STS [R6+0x100], R25 ;  /* 0x0001001906007388 */ /* 0x000fe20000000800 */
[----:B------:R-:W-:-:S03]  /*0cf0*/  FSEL R19, R19, RZ, P2 ;  /* 0x000000ff13137208 */ /* 0x000fc60001000000 */
[----:B------:R-:W-:Y:S01]  /*0d00*/  STS [R5+0x500], R20 ;  /* 0x0005001405007388 */ /* 0x000fe20000000800 */
[----:B------:R-:W-:-:S03]  /*0d10*/  FSEL R13, R16, RZ, P1 ;  /* 0x000000ff100d7208 */ /* 0x000fc60000800000 */
[----:B------:R-:W-:Y:S01]  /*0d20*/  STS [R4+0x900], R21 ;  /* 0x0009001504007388 */ /* 0x000fe20000000800 */
[----:B------:R-:W-:-:S03]  /*0d30*/  FSETP.GEU.AND P1, PT, R18, RZ, PT ;  /* 0x000000ff1200720b */ /* 0x000fc60003f2e000 */
[----:B------:R0:W-:Y:S01]  /*0d40*/  STS [R7+0xd00], R8 ;  /* 0x000d000807007388 */ /* 0x0001e20000000800 */
[----:B-1----:R-:W-:-:S03]  /*0d50*/  IMAD.SHL.U32 R14, R2, 0x4, RZ ;  /* 0x00000004020e7824 */ /* 0x002fc600078e00ff */
[----:B------:R1:W-:Y:S01]  /*0d60*/  STS [R6+0x200], R11 ;  /* 0x0002000b06007388 */ /* 0x0003e20000000800 */
[----:B0-----:R-:W-:Y:S02]  /*0d70*/  FSEL R8, R17, RZ, P0 ;  /* 0x000000ff11087208 */ /* 0x001fe40000000000 */
[----:B------:R-:W-:Y:S01]  /*0d80*/  FSETP.GEU.AND P0, PT, R9, RZ, PT ;  /* 0x000000ff0900720b */ /* 0x000fe20003f0e000 */
[----:B------:R0:W-:Y:S01]  /*0d90*/  STS [R5+0x600], R12 ;  /* 0x0006000c05007388 */ /* 0x0001e20000000800 */
[----:B-1----:R-:W-:-:S03]  /*0da0*/  FSEL R11, R18, RZ, P1 ;  /* 0x000000ff120b7208 */ /* 0x002fc60000800000 */
[----:B------:R-:W-:Y:S04]  /*0db0*/  STS [R4+0xa00], R19 ;  /* 0x000a001304007388 */ /* 0x000fe80000000800 */
[----:B------:R1:W-:Y:S01]  /*0dc0*/  STS [R7+0xe00], R10 ;  /* 0x000e000a07007388 */ /* 0x0003e20000000800 */
[----:B0-----:R-:W-:-:S03]  /*0dd0*/  FSEL R12, R9, RZ, P0 ;  /* 0x000000ff090c7208 */ /* 0x001fc60000000000 */
[----:B------:R0:W-:Y:S01]  /*0de0*/  STS [R6+0x300], R13 ;  /* 0x0003000d06007388 */ /* 0x0001e20000000800 */
[----:B------:R-:W-:-:S03]  /*0df0*/  LOP3.LUT R2, R14, 0x3fc, RZ, 0xc0, !PT ;  /* 0x000003fc0e027812 */ /* 0x000fc600078ec0ff */
[----:B------:R2:W-:Y:S04]  /*0e00*/  STS [R5+0x700], R8 ;  /* 0x0007000805007388 */ /* 0x0005e80000000800 */
[----:B------:R3:W-:Y:S04]  /*0e10*/  STS [R4+0xb00], R11 ;  /* 0x000b000b04007388 */ /* 0x0007e80000000800 */
[----:B------:R-:W-:Y:S01]  /*0e20*/  STS [R7+0xf00], R12 ;  /* 0x000f000c07007388 */ /* 0x000fe20000000800 */
[C---:B-1----:R-:W-:Y:S02]  /*0e30*/  LOP3.LUT R10, R2.reuse, 0x400, RZ, 0xfc, !PT ;  /* 0x00000400020a7812 */ /* 0x042fe400078efcff */
[----:B0-----:R-:W-:-:S02]  /*0e40*/  LOP3.LUT R13, R2, 0x800, RZ, 0xfc, !PT ;  /* 0x00000800020d7812 */ /* 0x001fc400078efcff */
[----:B------:R-:W-:Y:S02]  /*0e50*/  SHF.R.U32.HI R15, RZ, 0x8, R14 ;  /* 0x00000008ff0f7819 */ /* 0x000fe4000001160e */
[----:B------:R-:W-:Y:S02]  /*0e60*/  SHF.R.U32.HI R10, RZ, 0x6, R10 ;  /* 0x00000006ff0a7819 */ /* 0x000fe4000001160a */
[----:B------:R-:W-:Y:S02]  /*0e70*/  SHF.R.U32.HI R13, RZ, 0x6, R13 ;  /* 0x00000006ff0d7819 */ /* 0x000fe4000001160d */
[----:B------:R-:W-:Y:S02]  /*0e80*/  SGXT.U32 R9, R15, 0x2 ;  /* 0x000000020f09781a */ /* 0x000fe40000000000 */
[----:B------:R-:W-:Y:S02]  /*0e90*/  LOP3.LUT R10, R10, 0x1c, RZ, 0xc0, !PT ;  /* 0x0000001c0a0a7812 */ /* 0x000fe400078ec0ff */
[----:B------:R-:W-:-:S02]  /*0ea0*/  LOP3.LUT R13, R13, 0x2c, RZ, 0xc0, !PT ;  /* 0x0000002c0d0d7812 */ /* 0x000fc400078ec0ff */
[----:B------:R-:W-:Y:S02]  /*0eb0*/  LOP3.LUT R6, R9, 0x3fc, R14, 0xf8, !PT ;  /* 0x000003fc09067812 */ /* 0x000fe400078ef80e */
[----:B------:R-:W-:Y:S01]  /*0ec0*/  LEA R9, R9, UR4, 0x2 ;  /* 0x0000000409097c11 */ /* 0x000fe2000f8e10ff */
[----:B--2---:R-:W-:Y:S01]  /*0ed0*/  VIADD R5, R10, UR4 ;  /* 0x000000040a057c36 */ /* 0x004fe20008000000 */
[----:B---3--:R-:W-:Y:S01]  /*0ee0*/  LEA R4, R6, UR4, 0x2 ;  /* 0x0000000406047c11 */ /* 0x008fe2000f8e10ff */
[----:B------:R-:W-:Y:S01]  /*0ef0*/  BAR.SYNC.DEFER_BLOCKING 0x0 ;  /* 0x0000000000007b1d */ /* 0x000fe20000010000 */
[----:B------:R-:W-:Y:S02]  /*0f00*/  VIADD R13, R13, UR4 ;  /* 0x000000040d0d7c36 */ /* 0x000fe40008000000 */
[C---:B------:R-:W-:Y:S02]  /*0f10*/  IMAD R20, R2.reuse, 0x4, R9 ;  /* 0x0000000402147824 */ /* 0x040fe400078e0209 */
[----:B------:R-:W-:-:S02]  /*0f20*/  IMAD R21, R2, 0x4, R5 ;  /* 0x0000000402157824 */ /* 0x000fc400078e0205 */
[----:B------:R-:W-:Y:S02]  /*0f30*/  IMAD R26, R2, 0x4, R13 ;  /* 0x00000004021a7824 */ /* 0x000fe400078e020d */
[C---:B------:R-:W-:Y:S01]  /*0f40*/  IMAD.HI R16, R3.reuse, 0x2aaaaaab, RZ ;  /* 0x2aaaaaab03107827 */ /* 0x040fe200078e02ff */
[C---:B------:R-:W-:Y:S02]  /*0f50*/  LOP3.LUT R19, R3.reuse, 0x8, RZ, 0xfc, !PT ;  /* 0x0000000803137812 */ /* 0x040fe400078efcff */
[----:B------:R-:W-:Y:S02]  /*0f60*/  LOP3.LUT R18, R3, 0x4, RZ, 0xfc, !PT ;  /* 0x0000000403127812 */ /* 0x000fe400078efcff */
[----:B------:R-:W-:Y:S01]  /*0f70*/  SHF.R.U32.HI R17, RZ, 0x1f, R16 ;  /* 0x0000001fff117819 */ /* 0x000fe20000011610 */
[----:B------:R-:W-:Y:S04]  /*0f80*/  LDS R4, [R4] ;  /* 0x0000000004047984 */ /* 0x000fe80000000800 */
[----:B------:R-:W-:Y:S04]  /*0f90*/  LDS R5, [R20+0x4] ;  /* 0x0000040014057984 */ /* 0x000fe80000000800 */
[----:B------:R-:W-:Y:S04]  /*0fa0*/  LDS R6, [R20+0x8] ;  /* 0x0000080014067984 */ /* 0x000fe80000000800 */
[----:B------:R0:W1:Y:S04]  /*0fb0*/  LDS R7, [R20+0xc] ;  /* 0x00000c0014077984 */ /* 0x0000680000000800 */
[----:B------:R-:W-:Y:S04]  /*0fc0*/  LDS R8, [R21+0x1000] ;  /* 0x0010000015087984 */ /* 0x000fe80000000800 */
[----:B------:R-:W-:Y:S04]  /*0fd0*/  LDS R9, [R21+0x1004] ;  /* 0x0010040015097984 */ /* 0x000fe80000000800 */
[----:B------:R-:W-:Y:S04]  /*0fe0*/  LDS R10, [R21+0x1008] ;  /* 0x00100800150a7984 */ /* 0x000fe80000000800 */
[----:B------:R2:W3:Y:S04]  /*0ff0*/  LDS R11, [R21+0x100c] ;  /* 0x00100c00150b7984 */ /* 0x0004e80000000800 */
[----:B------:R-:W-:Y:S04]  /*1000*/  LDS R12, [R26+0x2000] ;  /* 0x002000001a0c7984 */ /* 0x000fe80000000800 */
[----:B------:R-:W-:Y:S04]  /*1010*/  LDS R13, [R26+0x2004] ;  /* 0x002004001a0d7984 */ /* 0x000fe80000000800 */
[----:B------:R-:W-:Y:S04]  /*1020*/  LDS R14, [R26+0x2008] ;  /* 0x002008001a0e7984 */ /* 0x000fe80000000800 */
[----:B------:R-:W4:Y:S01]  /*1030*/  LDS R15, [R26+0x200c] ;  /* 0x00200c001a0f7984 */ /* 0x000f220000000800 */
[----:B0-----:R-:W-:Y:S01]  /*1040*/  IMAD.HI R20, R19, 0x2aaaaaab, RZ ;  /* 0x2aaaaaab13147827 */ /* 0x001fe200078e02ff */
[----:B------:R-:W-:-:S02]  /*1050*/  LEA.HI.SX32 R24, R16, R17, 0x1a ;  /* 0x0000001110187211 */ /* 0x000fc400078fd2ff */
[----:B------:R-:W0:Y:S01]  /*1060*/  LDC.64 R16, c[0x0][0x238] ;  /* 0x00008e00ff107b82 */ /* 0x000e220000000a00 */
[----:B------:R-:W-:Y:S01]  /*1070*/  IMAD.HI R22, R18, 0x2aaaaaab, RZ ;  /* 0x2aaaaaab12167827 */ /* 0x000fe200078e02ff */
[----:B--2---:R-:W-:-:S03]  /*1080*/  SHF.R.U32.HI R21, RZ, 0x1f, R20 ;  /* 0x0000001fff157819 */ /* 0x004fc60000011614 */
[----:B------:R-:W-:Y:S01]  /*1090*/  IMAD R25, R24, -0x180, R3 ;  /* 0xfffffe8018197824 */ /* 0x000fe200078e0203 */
[----:B------:R-:W-:Y:S02]  /*10a0*/  SHF.R.U32.HI R23, RZ, 0x1f, R22 ;  /* 0x0000001fff177819 */ /* 0x000fe40000011616 */
[----:B------:R-:W-:Y:S01]  /*10b0*/  LEA.HI.SX32 R20, R20, R21, 0x1a ;  /* 0x0000001514147211 */ /* 0x000fe200078fd2ff */
[----:B------:R-:W-:Y:S01]  /*10c0*/  IMAD R25, R25, 0x384, R0 ;  /* 0x0000038419197824 */ /* 0x000fe200078e0200 */
[----:B------:R-:W-:Y:S02]  /*10d0*/  LEA.HI.SX32 R21, R22, R23, 0x1a ;  /* 0x0000001716157211 */ /* 0x000fe400078fd2ff */
[----:B------:R-:W-:Y:S01]  /*10e0*/  ISETP.GE.AND P0, PT, R0, 0x384, PT ;  /* 0x000003840000780c */ /* 0x000fe20003f06270 */
[----:B------:R-:W-:Y:S01]  /*10f0*/  IMAD R23, R24, 0xef100, R25 ;  /* 0x000ef10018177824 */ /* 0x000fe200078e0219 */
[----:B------:R-:W-:Y:S01]  /*1100*/  LOP3.LUT R22, R2, 0xc00, RZ, 0xfc, !PT ;  /* 0x00000c0002167812 */ /* 0x000fe200078efcff */
[----:B------:R-:W-:Y:S01]  /*1110*/  IMAD R25, R21, -0x180, R18 ;  /* 0xfffffe8015197824 */ /* 0x000fe200078e0212 */
[----:B------:R-:W-:Y:S01]  /*1120*/  ISETP.LT.AND P1, PT, R19, 0x600, !P0 ;  /* 0x000006001300780c */ /* 0x000fe20004721270 */
[----:B------:R-:W-:Y:S01]  /*1130*/  IMAD R19, R20, -0x180, R19 ;  /* 0xfffffe8014137824 */ /* 0x000fe200078e0213 */
[----:B------:R-:W-:-:S02]  /*1140*/  ISETP.LT.AND P3, PT, R3, 0x600, !P0 ;  /* 0x000006000300780c */ /* 0x000fc40004761270 */
[----:B------:R-:W-:Y:S02]  /*1150*/  LOP3.LUT R3, R3, 0xc, RZ, 0xfc, !PT ;  /* 0x0000000c03037812 */ /* 0x000fe400078efcff */
[----:B------:R-:W-:Y:S01]  /*1160*/  ISETP.LT.AND P2, PT, R18, 0x600, !P0 ;  /* 0x000006001200780c */ /* 0x000fe20004741270 */
[----:B------:R-:W-:Y:S01]  /*1170*/  IMAD R18, R25, 0x384, R0 ;  /* 0x0000038419127824 */ /* 0x000fe200078e0200 */
[----:B------:R-:W-:Y:S01]  /*1180*/  SHF.R.U32.HI R22, RZ, 0x6, R22 ;  /* 0x00000006ff167819 */ /* 0x000fe20000011616 */
[----:B------:R-:W-:Y:S01]  /*1190*/  IMAD R19, R19, 0x384, R0 ;  /* 0x0000038413137824 */ /* 0x000fe200078e0200 */
[----:B------:R-:W-:Y:S01]  /*11a0*/  ISETP.LT.AND P0, PT, R3, 0x600, !P0 ;  /* 0x000006000300780c */ /* 0x000fe20004701270 */
[----:B------:R-:W-:Y:S01]  /*11b0*/  IMAD R21, R21, 0xef100, R18 ;  /* 0x000ef10015157824 */ /* 0x000fe200078e0212 */
[----:B------:R-:W-:Y:S01]  /*11c0*/  LOP3.LUT R22, R22, 0x3c, RZ, 0xc0, !PT ;  /* 0x0000003c16167812 */ /* 0x000fe200078ec0ff */
[----:B------:R-:W-:Y:S02]  /*11d0*/  IMAD R25, R20, 0xef100, R19 ;  /* 0x000ef10014197824 */ /* 0x000fe400078e0213 */
[----:B0-----:R-:W-:-:S04]  /*11e0*/  IMAD.WIDE R18, R23, 0x4, R16 ;  /* 0x0000000417127825 */ /* 0x001fc800078e0210 */
[----:B------:R-:W-:Y:S02]  /*11f0*/  VIADD R27, R22, UR4 ;  /* 0x00000004161b7c36 */ /* 0x000fe40008000000 */
[--C-:B------:R-:W-:Y:S01]  /*1200*/  IMAD.WIDE R20, R21, 0x4, R16.reuse ;  /* 0x0000000415147825 */ /* 0x100fe200078e0210 */
[----:B-1----:R0:W-:Y:S03]  /*1210*/  @P3 STG.E.128 desc[UR6][R18.64], R4 ;  /* 0x0000000412003986 */ /* 0x0021e6000c101d06 */
[----:B------:R-:W-:Y:S01]  /*1220*/  IMAD.WIDE R22, R25, 0x4, R16 ;  /* 0x0000000419167825 */ /* 0x000fe200078e0210 */
[----:B---3--:R0:W-:Y:S04]  /*1230*/  @P2 STG.E.128 desc[UR6][R20.64], R8 ;  /* 0x0000000814002986 */ /* 0x0081e8000c101d06 */
[----:B----4-:R0:W-:Y:S01]  /*1240*/  @P1 STG.E.128 desc[UR6][R22.64], R12 ;  /* 0x0000000c16001986 */ /* 0x0101e2000c101d06 */
[----:B------:R-:W-:Y:S01]  /*1250*/  IMAD R27, R2, 0x4, R27 ;  /* 0x00000004021b7824 */ /* 0x000fe200078e021b */
[----:B0-----:R-:W-:Y:S06]  /*1260*/  @!P0 EXIT ;  /* 0x000000000000894d */ /* 0x001fec0003800000 */
[----:B0-----:R-:W-:Y:S01]  /*1270*/  LDS R4, [R27+0x3000] ;  /* 0x003000001b047984 */ /* 0x001fe20000000800 */
[----:B------:R-:W-:-:S03]  /*1280*/  IMAD.HI R2, R3, 0x2aaaaaab, RZ ;  /* 0x2aaaaaab03027827 */ /* 0x000fc600078e02ff */
[----:B------:R-:W-:Y:S02]  /*1290*/  LDS R5, [R27+0x3004] ;  /* 0x003004001b057984 */ /* 0x000fe40000000800 */
[----:B------:R-:W-:Y:S02]  /*12a0*/  SHF.R.U32.HI R9, RZ, 0x1f, R2 ;  /* 0x0000001fff097819 */ /* 0x000fe40000011602 */
[----:B------:R-:W-:Y:S02]  /*12b0*/  LDS R6, [R27+0x3008] ;  /* 0x003008001b067984 */ /* 0x000fe40000000800 */
[----:B------:R-:W-:Y:S02]  /*12c0*/  LEA.HI.SX32 R2, R2, R9, 0x1a ;  /* 0x0000000902027211 */ /* 0x000fe400078fd2ff */
[----:B------:R-:W0:Y:S03]  /*12d0*/  LDS R7, [R27+0x300c] ;  /* 0x00300c001b077984 */ /* 0x000e260000000800 */
[----:B------:R-:W-:-:S04]  /*12e0*/  IMAD R3, R2, -0x180, R3 ;  /* 0xfffffe8002037824 */ /* 0x000fc800078e0203 */
[----:B------:R-:W-:-:S04]  /*12f0*/  IMAD R3, R3, 0x384, R0 ;  /* 0x0000038403037824 */ /* 0x000fc800078e0200 */
[----:B------:R-:W-:-:S04]  /*1300*/  IMAD R3, R2, 0xef100, R3 ;  /* 0x000ef10002037824 */ /* 0x000fc800078e0203 */
[----:B------:R-:W-:-:S05]  /*1310*/  IMAD.WIDE R16, R3, 0x4, R16 ;  /* 0x0000000403107825 */ /* 0x000fca00078e0210 */
[----:B0-----:R-:W-:Y:S01]  /*1320*/  STG.E.128 desc[UR6][R16.64], R4 ;  /* 0x0000000410007986 */ /* 0x001fe2000c101d06 */
[----:B------:R-:W-:Y:S05]  /*1330*/  EXIT ;  /* 0x000000000000794d */ /* 0x000fea0003800000 */
.L_x_0:
[----:B------:R-:W-:-:S00]  /*1340*/  BRA `(.L_x_0) ;  /* 0xfffffffc00fc7947 */ /* 0x000fc0000383ffff */
[----:B------:R-:W-:-:S00]  /*1350*/  NOP ;  /* 0x0000000000007918 */ /* 0x000fc00000000000 */
        /* <DEDUP_REMOVED lines=10> */
.L_x_1:


//--------------------- .nv.global.init           --------------------------
	.section	.nv.global.init,"aw",@progbits
.nv.global.init:
	.type		_$_str,@object
	.size		_$_str,(_$_str_$_2 - _$_str)
_$_str:
        /*0000*/ 	.byte	0x5f, 0x5f, 0x43, 0x55, 0x44, 0x41, 0x5f, 0x46, 0x54, 0x5a, 0x00
	.type		_$_str_$_2,@object
	.size		_$_str_$_2,(.L_1 - _$_str_$_2)
_$_str_$_2:
        /*000b*/ 	.byte	0x5f, 0x5f, 0x43, 0x55, 0x44, 0x41, 0x5f, 0x50, 0x52, 0x45, 0x43, 0x5f, 0x53, 0x51, 0x52, 0x54
        /*001b*/ 	.byte	0x00
.L_1:


//--------------------- .nv.shared.triton_poi_fused__native_batch_norm_legit_no_training_relu_36 --------------------------
	.section	.nv.shared.triton_poi_fused__native_batch_norm_legit_no_training_relu_36,"aw",@nobits
	.sectionflags	@""
	.align	16
	.zero		1024


//--------------------- .nv.constant0.triton_poi_fused__native_batch_norm_legit_no_training_relu_36 --------------------------
	.section	.nv.constant0.triton_poi_fused__native_batch_norm_legit_no_training_relu_36,"a",@progbits
	.sectionflags	@""
	.align	4
.nv.constant0.triton_poi_fused__native_batch_norm_legit_no_training_relu_36:
	.zero		584
